	.headerflags	@"EF_CUDA_TEXMODE_UNIFIED EF_CUDA_64BIT_ADDRESS EF_CUDA_ACCELERATORS EF_CUDA_SM90 EF_CUDA_VIRTUAL_SM(EF_CUDA_SM90)"
	.elftype	@"ET_EXEC"


//--------------------- .nv.info                  --------------------------
	.section	.nv.info,"",@"SHT_CUDA_INFO"
	.align	4


	//----- nvinfo : EIATTR_REGCOUNT
	.align		4
        /*0000*/ 	.byte	0x04, 0x2f
        /*0002*/ 	.short	(.L_3 - .L_2)
	.align		4
.L_2:
        /*0004*/ 	.word	index@(triton_poi_fused__native_batch_norm_legit_no_training_relu_5)
        /*0008*/ 	.word	0x00000012


	//----- nvinfo : EIATTR_MIN_STACK_SIZE
	.align		4
.L_3:
        /*000c*/ 	.byte	0x04, 0x12
        /*000e*/ 	.short	(.L_5 - .L_4)
	.align		4
.L_4:
        /*0010*/ 	.word	index@(triton_poi_fused__native_batch_norm_legit_no_training_relu_5)
        /*0014*/ 	.word	0x00000000


	//----- nvinfo : EIATTR_FRAME_SIZE
	.align		4
.L_5:
        /*0018*/ 	.byte	0x04, 0x11
        /*001a*/ 	.short	(.L_7 - .L_6)
	.align		4
.L_6:
        /*001c*/ 	.word	index@(triton_poi_fused__native_batch_norm_legit_no_training_relu_5)
        /*0020*/ 	.word	0x00000000


	//----- nvinfo : EIATTR_MIN_STACK_SIZE
	.align		4
.L_7:
        /*0024*/ 	.byte	0x04, 0x12
        /*0026*/ 	.short	(.L_9 - .L_8)
	.align		4
.L_8:
        /*0028*/ 	.word	index@(triton_poi_fused__native_batch_norm_legit_no_training_relu_5)
        /*002c*/ 	.word	0x00000000
.L_9:


//--------------------- .nv.info.triton_poi_fused__native_batch_norm_legit_no_training_relu_5 --------------------------
	.section	.nv.info.triton_poi_fused__native_batch_norm_legit_no_training_relu_5,"",@"SHT_CUDA_INFO"
	.sectionflags	@""
	.align	4


	//----- nvinfo : EIATTR_CUDA_API_VERSION
	.align		4
        /*0000*/ 	.byte	0x04, 0x37
        /*0002*/ 	.short	(.L_11 - .L_10)
.L_10:
        /*0004*/ 	.word	0x0000007c


	//----- nvinfo : EIATTR_KPARAM_INFO
	.align		4
.L_11:
        /*0008*/ 	.byte	0x04, 0x17
        /*000a*/ 	.short	(.L_13 - .L_12)
.L_12:
        /*000c*/ 	.word	0x00000000
        /*0010*/ 	.short	0x0006
        /*0012*/ 	.short	0x0030
        /*0014*/ 	.byte	0x00, 0xf0, 0x11, 0x00


	//----- nvinfo : EIATTR_KPARAM_INFO
	.align		4
.L_13:
        /*0018*/ 	.byte	0x04, 0x17
        /*001a*/ 	.short	(.L_15 - .L_14)
.L_14:
        /*001c*/ 	.word	0x00000000
        /*0020*/ 	.short	0x0005
        /*0022*/ 	.short	0x0028
        /*0024*/ 	.byte	0x00, 0xf4, 0x21, 0x00


	//----- nvinfo : EIATTR_KPARAM_INFO
	.align		4
.L_15:
        /*0028*/ 	.byte	0x04, 0x17
        /*002a*/ 	.short	(.L_17 - .L_16)
.L_16:
        /*002c*/ 	.word	0x00000000
        /*0030*/ 	.short	0x0004
        /*0032*/ 	.short	0x0020
        /*0034*/ 	.byte	0x00, 0xf4, 0x21, 0x00


	//----- nvinfo : EIATTR_KPARAM_INFO
	.align		4
.L_17:
        /*0038*/ 	.byte	0x04, 0x17
        /*003a*/ 	.short	(.L_19 - .L_18)
.L_18:
        /*003c*/ 	.word	0x00000000
        /*0040*/ 	.short	0x0003
        /*0042*/ 	.short	0x0018
        /*0044*/ 	.byte	0x00, 0xf4, 0x21, 0x00


	//----- nvinfo : EIATTR_KPARAM_INFO
	.align		4
.L_19:
        /*0048*/ 	.byte	0x04, 0x17
        /*004a*/ 	.short	(.L_21 - .L_20)
.L_20:
        /*004c*/ 	.word	0x00000000
        /*0050*/ 	.short	0x0002
        /*0052*/ 	.short	0x0010
        /*0054*/ 	.byte	0x00, 0xf4, 0x21, 0x00


	//----- nvinfo : EIATTR_KPARAM_INFO
	.align		4
.L_21:
        /*0058*/ 	.byte	0x04, 0x17
        /*005a*/ 	.short	(.L_23 - .L_22)
.L_22:
        /*005c*/ 	.word	0x00000000
        /*0060*/ 	.short	0x0001
        /*0062*/ 	.short	0x0008
        /*0064*/ 	.byte	0x00, 0xf4, 0x21, 0x00


	//----- nvinfo : EIATTR_KPARAM_INFO
	.align		4
.L_23:
        /*0068*/ 	.byte	0x04, 0x17
        /*006a*/ 	.short	(.L_25 - .L_24)
.L_24:
        /*006c*/ 	.word	0x00000000
        /*0070*/ 	.short	0x0000
        /*0072*/ 	.short	0x0000
        /*0074*/ 	.byte	0x00, 0xf4, 0x21, 0x00


	//----- nvinfo : EIATTR_SPARSE_MMA_MASK
	.align		4
.L_25:
        /*0078*/ 	.byte	0x03, 0x50
        /*007a*/ 	.short	0x0000


	//----- nvinfo : EIATTR_MAXREG_COUNT
	.align		4
        /*007c*/ 	.byte	0x03, 0x1b
        /*007e*/ 	.short	0x00ff


	//----- nvinfo : EIATTR_EXIT_INSTR_OFFSETS
	.align		4
        /*0080*/ 	.byte	0x04, 0x1c
        /*0082*/ 	.short	(.L_27 - .L_26)


	//   ....[0]....
.L_26:
        /*0084*/ 	.word	0x00000320


	//   ....[1]....
        /*0088*/ 	.word	0x00000340


	//----- nvinfo : EIATTR_REQNTID
	.align		4
.L_27:
        /*008c*/ 	.byte	0x04, 0x10
        /*008e*/ 	.short	(.L_29 - .L_28)
.L_28:
        /*0090*/ 	.word	0x00000080
        /*0094*/ 	.word	0x00000001
        /*0098*/ 	.word	0x00000001


	//----- nvinfo : EIATTR_CBANK_PARAM_SIZE
	.align		4
.L_29:
        /*009c*/ 	.byte	0x03, 0x19
        /*009e*/ 	.short	0x0034


	//----- nvinfo : EIATTR_PARAM_CBANK
	.align		4
        /*00a0*/ 	.byte	0x04, 0x0a
        /*00a2*/ 	.short	(.L_31 - .L_30)
	.align		4
.L_30:
        /*00a4*/ 	.word	index@(.nv.constant0.triton_poi_fused__native_batch_norm_legit_no_training_relu_5)
        /*00a8*/ 	.short	0x0210
        /*00aa*/ 	.short	0x0034


	//----- nvinfo : EIATTR_SW_WAR
	.align		4
.L_31:
        /*00ac*/ 	.byte	0x04, 0x36
        /*00ae*/ 	.short	(.L_33 - .L_32)
.L_32:
        /*00b0*/ 	.word	0x00000008
.L_33:


//--------------------- .nv.callgraph             --------------------------
	.section	.nv.callgraph,"",@"SHT_CUDA_CALLGRAPH"
	.align	4
	.sectionentsize	8
	.align		4
        /*0000*/ 	.word	0x00000000
	.align		4
        /*0004*/ 	.word	0xffffffff
	.align		4
        /*0008*/ 	.word	0x00000000
	.align		4
        /*000c*/ 	.word	0xfffffffe
	.align		4
        /*0010*/ 	.word	0x00000000
	.align		4
        /*0014*/ 	.word	0xfffffffd
	.align		4
        /*0018*/ 	.word	0x00000000
	.align		4
        /*001c*/ 	.word	0xfffffffc


//--------------------- .nv.constant4             --------------------------
	.section	.nv.constant4,"a",@progbits
	.align	8
	.align		8
.nv.constant4:
        /*0000*/ 	.dword	_$_str
	.align		8
        /*0008*/ 	.dword	_$_str_$_2


//--------------------- .text.triton_poi_fused__native_batch_norm_legit_no_training_relu_5 --------------------------
	.section	.text.triton_poi_fused__native_batch_norm_legit_no_training_relu_5,"ax",@progbits
	.align	128
        .global         triton_poi_fused__native_batch_norm_legit_no_training_relu_5
        .type           triton_poi_fused__native_batch_norm_legit_no_training_relu_5,@function
        .size           triton_poi_fused__native_batch_norm_legit_no_training_relu_5,(.L_x_1 - triton_poi_fused__native_batch_norm_legit_no_training_relu_5)
        .other          triton_poi_fused__native_batch_norm_legit_no_training_relu_5,@"STO_CUDA_ENTRY STV_DEFAULT"
triton_poi_fused__native_batch_norm_legit_no_training_relu_5:
.text.triton_poi_fused__native_batch_norm_legit_no_training_relu_5:
[----:B------:R-:W0:Y:S01]  /*0000*/  LDC R1, c[0x0][0x28] ;  /* 0x00000a00ff017b82 */ /* 0x000e220000000800 */
[----:B------:R-:W1:Y:S07]  /*0010*/  S2R R0, SR_TID.X ;  /* 0x0000000000007919 */ /* 0x000e6e0000002100 */
[----:B------:R-:W2:Y:S01]  /*0020*/  LDC.64 R8, c[0x0][0x220] ;  /* 0x00008800ff087b82 */ /* 0x000ea20000000a00 */
[----:B------:R-:W-:Y:S01]  /*0030*/  HFMA2.MMA R14, -RZ, RZ, 0, 0 ;  /* 0x00000000ff0e7435 */ /* 0x000fe200000001ff */
[----:B------:R-:W-:Y:S01]  /*0040*/  ULDC.64 UR4, c[0x0][0x208] ;  /* 0x0000820000047ab9 */ /* 0x000fe20000000a00 */
[----:B------:R-:W3:Y:S05]  /*0050*/  S2R R3, SR_CTAID.X ;  /* 0x0000000000037919 */ /* 0x000eea0000002500 */
[----:B------:R-:W4:Y:S08]  /*0060*/  LDC.64 R4, c[0x0][0x210] ;  /* 0x00008400ff047b82 */ /* 0x000f300000000a00 */
[----:B------:R-:W5:Y:S08]  /*0070*/  LDC.64 R6, c[0x0][0x218] ;  /* 0x00008600ff067b82 */ /* 0x000f700000000a00 */
[----:B------:R-:W5:Y:S01]  /*0080*/  LDC.64 R10, c[0x0][0x228] ;  /* 0x00008a00ff0a7b82 */ /* 0x000f620000000a00 */
[----:B-1----:R-:W-:-:S07]  /*0090*/  LOP3.LUT R0, R0, 0x7f, RZ, 0xc0, !PT ;  /* 0x0000007f00007812 */ /* 0x002fce00078ec0ff */
[----:B------:R-:W1:Y:S01]  /*00a0*/  LDC.64 R12, c[0x0][0x230] ;  /* 0x00008c00ff0c7b82 */ /* 0x000e620000000a00 */
[----:B---3--:R-:W-:Y:S01]  /*00b0*/  SHF.R.S32.HI R2, RZ, 0x18, R3 ;  /* 0x00000018ff027819 */ /* 0x008fe20000011403 */
[----:B------:R-:W-:-:S03]  /*00c0*/  IMAD R0, R3, 0x80, R0 ;  /* 0x0000008003007824 */ /* 0x000fc600078e0200 */
[----:B------:R-:W-:Y:S02]  /*00d0*/  SGXT R3, R2, 0x1 ;  /* 0x000000010203781a */ /* 0x000fe40000000200 */
[----:B------:R-:W-:Y:S02]  /*00e0*/  ISETP.GE.AND P0, PT, R0, 0x800, PT ;  /* 0x000008000000780c */ /* 0x000fe40003f06270 */
[----:B------:R-:W-:-:S04]  /*00f0*/  LEA.HI R3, R3, R0, RZ, 0x6 ;  /* 0x0000000003037211 */ /* 0x000fc800078f30ff */
[----:B------:R-:W-:-:S04]  /*0100*/  SHF.R.S32.HI R3, RZ, 0x6, R3 ;  /* 0x00000006ff037819 */ /* 0x000fc80000011403 */
[----:B------:R-:W-:-:S04]  /*0110*/  LEA.HI R2, R3, R3, RZ, 0x3 ;  /* 0x0000000303027211 */ /* 0x000fc800078f18ff */
[----:B------:R-:W-:-:S05]  /*0120*/  LOP3.LUT R2, R2, 0xfffffff8, RZ, 0xc0, !PT ;  /* 0xfffffff802027812 */ /* 0x000fca00078ec0ff */
[----:B------:R-:W-:-:S04]  /*0130*/  IMAD.IADD R15, R3, 0x1, -R2 ;  /* 0x00000001030f7824 */ /* 0x000fc800078e0a02 */
[----:B--2---:R-:W-:-:S05]  /*0140*/  IMAD.WIDE R8, R15, 0x4, R8 ;  /* 0x000000040f087825 */ /* 0x004fca00078e0208 */
[----:B------:R2:W3:Y:S01]  /*0150*/  @!P0 LDG.E.EL R14, desc[UR4][R8.64] ;  /* 0x00000004080e8981 */ /* 0x0004e2000c2e1900 */
[----:B------:R-:W-:Y:S01]  /*0160*/  CS2R R2, SRZ ;  /* 0x0000000000027805 */ /* 0x000fe2000001ff00 */
[----:B----4-:R-:W-:-:S04]  /*0170*/  IMAD.WIDE R4, R0, 0x4, R4 ;  /* 0x0000000400047825 */ /* 0x010fc800078e0204 */
[C---:B-----5:R-:W-:Y:S01]  /*0180*/  IMAD.WIDE R6, R15.reuse, 0x4, R6 ;  /* 0x000000040f067825 */ /* 0x060fe200078e0206 */
[----:B------:R4:W5:Y:S03]  /*0190*/  @!P0 LDG.E R2, desc[UR4][R4.64] ;  /* 0x0000000404028981 */ /* 0x000966000c1e1900 */
[C---:B0-2---:R-:W-:Y:S01]  /*01a0*/  IMAD.WIDE R8, R15.reuse, 0x4, R10 ;  /* 0x000000040f087825 */ /* 0x045fe200078e020a */
[----:B------:R0:W5:Y:S03]  /*01b0*/  @!P0 LDG.E.EL R3, desc[UR4][R6.64] ;  /* 0x0000000406038981 */ /* 0x000166000c2e1900 */
[----:B-1----:R-:W-:Y:S01]  /*01c0*/  IMAD.WIDE R10, R15, 0x4, R12 ;  /* 0x000000040f0a7825 */ /* 0x002fe200078e020c */
[----:B------:R-:W-:Y:S01]  /*01d0*/  CS2R R12, SRZ ;  /* 0x00000000000c7805 */ /* 0x000fe2000001ff00 */
[----:B----4-:R-:W1:Y:S05]  /*01e0*/  LDC.64 R4, c[0x0][0x238] ;  /* 0x00008e00ff047b82 */ /* 0x010e6a0000000a00 */
[----:B------:R-:W2:Y:S04]  /*01f0*/  @!P0 LDG.E.EL R12, desc[UR4][R8.64] ;  /* 0x00000004080c8981 */ /* 0x000ea8000c2e1900 */
[----:B------:R-:W2:Y:S01]  /*0200*/  @!P0 LDG.E.EL R13, desc[UR4][R10.64] ;  /* 0x000000040a0d8981 */ /* 0x000ea2000c2e1900 */
[----:B0-----:R-:W-:Y:S01]  /*0210*/  MOV R6, 0x3e800000 ;  /* 0x3e80000000067802 */ /* 0x001fe20000000f00 */
[----:B---3--:R-:W-:-:S04]  /*0220*/  FADD R14, R14, 9.9999997473787516356e-06 ;  /* 0x3727c5ac0e0e7421 */ /* 0x008fc80000000000 */
[----:B------:R-:W0:Y:S01]  /*0230*/  MUFU.SQRT R15, R14 ;  /* 0x0000000e000f7308 */ /* 0x000e220000002000 */
[----:B-----5:R-:W-:Y:S01]  /*0240*/  FADD R2, -R3, R2 ;  /* 0x0000000203027221 */ /* 0x020fe20000000100 */
[C---:B0-----:R-:W-:Y:S02]  /*0250*/  FSETP.GT.AND P1, PT, R15.reuse, 8.50705917302346158658e+37, PT ;  /* 0x7e8000000f00780b */ /* 0x041fe40003f24000 */
[----:B------:R-:W-:Y:S02]  /*0260*/  FSETP.GEU.AND P2, PT, R15, 1.175494350822287508e-38, PT ;  /* 0x008000000f00780b */ /* 0x000fe40003f4e000 */
[----:B------:R-:W-:-:S09]  /*0270*/  FSEL R6, R6, 1, P1 ;  /* 0x3f80000006067808 */ /* 0x000fd20000800000 */
[----:B------:R-:W-:Y:S02]  /*0280*/  @P1 FMUL R15, R15, 0.25 ;  /* 0x3e8000000f0f1820 */ /* 0x000fe40000400000 */
[----:B------:R-:W-:Y:S02]  /*0290*/  @!P2 FMUL R6, R6, 16777216 ;  /* 0x4b8000000606a820 */ /* 0x000fe40000400000 */
[----:B------:R-:W-:-:S06]  /*02a0*/  @!P2 FMUL R15, R15, 16777216 ;  /* 0x4b8000000f0fa820 */ /* 0x000fcc0000400000 */
[----:B------:R-:W0:Y:S02]  /*02b0*/  MUFU.RCP R15, R15 ;  /* 0x0000000f000f7308 */ /* 0x000e240000001000 */
[----:B0-----:R-:W-:-:S04]  /*02c0*/  FMUL R3, R15, R6 ;  /* 0x000000060f037220 */ /* 0x001fc80000400000 */
[----:B------:R-:W-:-:S04]  /*02d0*/  FMUL R2, R2, R3 ;  /* 0x0000000302027220 */ /* 0x000fc80000400000 */
[----:B--2---:R-:W-:Y:S01]  /*02e0*/  FFMA R12, R2, R12, R13 ;  /* 0x0000000c020c7223 */ /* 0x004fe2000000000d */
[----:B-1----:R-:W-:-:S04]  /*02f0*/  IMAD.WIDE R2, R0, 0x4, R4 ;  /* 0x0000000400027825 */ /* 0x002fc800078e0204 */
[----:B------:R-:W-:-:S04]  /*0300*/  FSETP.GEU.AND P1, PT, R12, RZ, PT ;  /* 0x000000ff0c00720b */ /* 0x000fc80003f2e000 */
[----:B------:R-:W-:Y:S01]  /*0310*/  FSEL R5, R12, RZ, P1 ;  /* 0x000000ff0c057208 */ /* 0x000fe20000800000 */
[----:B------:R-:W-:Y:S08]  /*0320*/  @P0 EXIT ;  /* 0x000000000000094d */ /* 0x000ff00003800000 */
[----:B------:R-:W-:Y:S01]  /*0330*/  STG.E desc[UR4][R2.64], R5 ;  /* 0x0000000502007986 */ /* 0x000fe2000c101904 */
[----:B------:R-:W-:Y:S05]  /*0340*/  EXIT ;  /* 0x000000000000794d */ /* 0x000fea0003800000 */
.L_x_0:
[----:B------:R-:W-:-:S00]  /*0350*/  BRA `(.L_x_0) ;  /* 0xfffffffc00fc7947 */ /* 0x000fc0000383ffff */
[----:B------:R-:W-:-:S00]  /*0360*/  NOP ;  /* 0x0000000000007918 */ /* 0x000fc00000000000 */
        /* <DEDUP_REMOVED lines=9> */
.L_x_1:


//--------------------- .nv.global.init           --------------------------
	.section	.nv.global.init,"aw",@progbits
.nv.global.init:
	.type		_$_str,@object
	.size		_$_str,(_$_str_$_2 - _$_str)
_$_str:
        /*0000*/ 	.byte	0x5f, 0x5f, 0x43, 0x55, 0x44, 0x41, 0x5f, 0x46, 0x54, 0x5a, 0x00
	.type		_$_str_$_2,@object
	.size		_$_str_$_2,(.L_1 - _$_str_$_2)
_$_str_$_2:
        /*000b*/ 	.byte	0x5f, 0x5f, 0x43, 0x55, 0x44, 0x41, 0x5f, 0x50, 0x52, 0x45, 0x43, 0x5f, 0x53, 0x51, 0x52, 0x54
        /*001b*/ 	.byte	0x00
.L_1:


//--------------------- .nv.constant0.triton_poi_fused__native_batch_norm_legit_no_training_relu_5 --------------------------
	.section	.nv.constant0.triton_poi_fused__native_batch_norm_legit_no_training_relu_5,"a",@progbits
	.sectionflags	@""
	.align	4
.nv.constant0.triton_poi_fused__native_batch_norm_legit_no_training_relu_5:
	.zero		580
